//
// Generated by NVIDIA NVVM Compiler
//
// Compiler Build ID: CL-36424714
// Cuda compilation tools, release 13.0, V13.0.88
// Based on NVVM 20.0.0
//

.version 9.0
.target sm_100
.address_size 64

	// .globl	_Z20read_constant_memoryv
.extern .func  (.param .b32 func_retval0) vprintf
(
	.param .b64 vprintf_param_0,
	.param .b64 vprintf_param_1
)
;
.const .align 4 .u32 c_foo;
.global .align 4 .u32 d_foo = 42;
// _ZZ35write_and_print_shared_memory_fixedvE5s_foo has been demoted
.global .align 1 .b8 $str[42] = {84, 104, 114, 101, 97, 100, 73, 68, 58, 32, 37, 100, 44, 32, 115, 95, 102, 111, 111, 91, 48, 93, 58, 32, 37, 100, 44, 32, 115, 95, 102, 111, 111, 91, 49, 93, 58, 32, 37, 100, 10};
.global .align 1 .b8 $str$1[37] = {71, 80, 85, 58, 32, 114, 101, 97, 100, 105, 110, 103, 32, 99, 111, 110, 115, 116, 97, 110, 116, 32, 109, 101, 109, 111, 114, 121, 32, 45, 45, 62, 32, 37, 120, 10};
.global .align 1 .b8 $str$2[38] = {71, 80, 85, 58, 32, 114, 101, 97, 100, 105, 110, 103, 32, 103, 108, 111, 98, 97, 108, 32, 109, 101, 109, 111, 114, 121, 32, 45, 45, 62, 32, 37, 100, 32, 37, 120, 10};
.extern .shared .align 16 .b8 s_foo[];

.visible .entry _Z20read_constant_memoryv()
{
	.local .align 8 .b8 	__local_depot0[8];
	.reg .b64 	%SP;
	.reg .b64 	%SPL;
	.reg .b32 	%r<4>;
	.reg .b64 	%rd<5>;

	mov.u64 	%SPL, __local_depot0;
	cvta.local.u64 	%SP, %SPL;
	add.u64 	%rd1, %SP, 0;
	add.u64 	%rd2, %SPL, 0;
	ld.const.u32 	%r1, [c_foo];
	st.local.u32 	[%rd2], %r1;
	mov.u64 	%rd3, $str$1;
	cvta.global.u64 	%rd4, %rd3;
	{ // callseq 0, 0
	.param .b64 param0;
	st.param.b64 	[param0], %rd4;
	.param .b64 param1;
	st.param.b64 	[param1], %rd1;
	.param .b32 retval0;
	call.uni (retval0), 
	vprintf, 
	(
	param0, 
	param1
	);
	ld.param.b32 	%r2, [retval0];
	} // callseq 0
	ret;

}
	// .globl	_Z18read_global_memoryPKi
.visible .entry _Z18read_global_memoryPKi(
	.param .u64 .ptr .align 1 _Z18read_global_memoryPKi_param_0
)
{
	.local .align 8 .b8 	__local_depot1[8];
	.reg .b64 	%SP;
	.reg .b64 	%SPL;
	.reg .b32 	%r<5>;
	.reg .b64 	%rd<7>;

	mov.u64 	%SPL, __local_depot1;
	cvta.local.u64 	%SP, %SPL;
	ld.param.u64 	%rd1, [_Z18read_global_memoryPKi_param_0];
	cvta.to.global.u64 	%rd2, %rd1;
	add.u64 	%rd3, %SP, 0;
	add.u64 	%rd4, %SPL, 0;
	ld.global.nc.u32 	%r1, [%rd2];
	mov.b32 	%r2, 42;
	st.local.v2.u32 	[%rd4], {%r2, %r1};
	mov.u64 	%rd5, $str$2;
	cvta.global.u64 	%rd6, %rd5;
	{ // callseq 1, 0
	.param .b64 param0;
	st.param.b64 	[param0], %rd6;
	.param .b64 param1;
	st.param.b64 	[param1], %rd3;
	.param .b32 retval0;
	call.uni (retval0), 
	vprintf, 
	(
	param0, 
	param1
	);
	ld.param.b32 	%r3, [retval0];
	} // callseq 1
	ret;

}
	// .globl	_Z19write_global_memoryPi
.visible .entry _Z19write_global_memoryPi(
	.param .u64 .ptr .align 1 _Z19write_global_memoryPi_param_0
)
{
	.reg .b32 	%r<2>;
	.reg .b64 	%rd<3>;

	ld.param.u64 	%rd1, [_Z19write_global_memoryPi_param_0];
	cvta.to.global.u64 	%rd2, %rd1;
	mov.b32 	%r1, 1764;
	st.global.u32 	[%rd2], %r1;
	ret;

}
	// .globl	_Z35write_and_print_shared_memory_fixedv
.visible .entry _Z35write_and_print_shared_memory_fixedv()
{
	.local .align 8 .b8 	__local_depot3[16];
	.reg .b64 	%SP;
	.reg .b64 	%SPL;
	.reg .b32 	%r<10>;
	.reg .b64 	%rd<5>;
	// demoted variable
	.shared .align 4 .b8 _ZZ35write_and_print_shared_memory_fixedvE5s_foo[8];
	mov.u64 	%SPL, __local_depot3;
	cvta.local.u64 	%SP, %SPL;
	add.u64 	%rd1, %SP, 0;
	add.u64 	%rd2, %SPL, 0;
	mov.u32 	%r1, %tid.x;
	mad.lo.s32 	%r2, %r1, 42, 42;
	shl.b32 	%r3, %r1, 2;
	mov.u32 	%r4, _ZZ35write_and_print_shared_memory_fixedvE5s_foo;
	add.s32 	%r5, %r4, %r3;
	st.shared.u32 	[%r5], %r2;
	bar.warp.sync 	-1;
	ld.shared.u32 	%r6, [_ZZ35write_and_print_shared_memory_fixedvE5s_foo];
	ld.shared.u32 	%r7, [_ZZ35write_and_print_shared_memory_fixedvE5s_foo+4];
	st.local.v2.u32 	[%rd2], {%r1, %r6};
	st.local.u32 	[%rd2+8], %r7;
	mov.u64 	%rd3, $str;
	cvta.global.u64 	%rd4, %rd3;
	{ // callseq 2, 0
	.param .b64 param0;
	st.param.b64 	[param0], %rd4;
	.param .b64 param1;
	st.param.b64 	[param1], %rd1;
	.param .b32 retval0;
	call.uni (retval0), 
	vprintf, 
	(
	param0, 
	param1
	);
	ld.param.b32 	%r8, [retval0];
	} // callseq 2
	ret;

}
	// .globl	_Z37write_and_print_shared_memory_dynamicv
.visible .entry _Z37write_and_print_shared_memory_dynamicv()
{
	.local .align 8 .b8 	__local_depot4[16];
	.reg .b64 	%SP;
	.reg .b64 	%SPL;
	.reg .b32 	%r<10>;
	.reg .b64 	%rd<5>;

	mov.u64 	%SPL, __local_depot4;
	cvta.local.u64 	%SP, %SPL;
	add.u64 	%rd1, %SP, 0;
	add.u64 	%rd2, %SPL, 0;
	mov.u32 	%r1, %tid.x;
	mad.lo.s32 	%r2, %r1, 42, 42;
	shl.b32 	%r3, %r1, 2;
	mov.u32 	%r4, s_foo;
	add.s32 	%r5, %r4, %r3;
	st.shared.u32 	[%r5], %r2;
	bar.warp.sync 	-1;
	ld.shared.v2.u32 	{%r6, %r7}, [s_foo];
	st.local.v2.u32 	[%rd2], {%r1, %r6};
	st.local.u32 	[%rd2+8], %r7;
	mov.u64 	%rd3, $str;
	cvta.global.u64 	%rd4, %rd3;
	{ // callseq 3, 0
	.param .b64 param0;
	st.param.b64 	[param0], %rd4;
	.param .b64 param1;
	st.param.b64 	[param1], %rd1;
	.param .b32 retval0;
	call.uni (retval0), 
	vprintf, 
	(
	param0, 
	param1
	);
	ld.param.b32 	%r8, [retval0];
	} // callseq 3
	ret;

}


// ===== COMPILED SASS (sm_100) =====

	.target	sm_100

	.elftype	@"ET_EXEC"


//--------------------- .note.nv.tkinfo           --------------------------
	.section	.note.nv.tkinfo,"",@"SHT_NOTE"
	.sectionflags	@"SHF_NOTE_NV_TKINFO"
	.tkinfo
        /*0018*/ 	.word	0x00000002
        /*0030*/ 	.string	""
        /*0030*/ 	.string	"ptxas"
        /*0030*/ 	.string	"Cuda compilation tools, release 13.0, V13.0.88"
        /*0030*/ 	.string	"Build cuda_13.0.r13.0/compiler.36424714_0"
        /*0030*/ 	.string	"-arch sm_100 -m 64 "



//--------------------- .note.nv.cuinfo           --------------------------
	.section	.note.nv.cuinfo,"",@"SHT_NOTE"
	.sectionflags	@"SHF_NOTE_NV_CUINFO"
        /*0018*/ 	.short	0x0002
        /*001a*/ 	.short	0x0064
        /*001c*/ 	.short	0x0082
	.zero		2


//--------------------- .nv.info                  --------------------------
	.section	.nv.info,"",@"SHT_CUDA_INFO"
	.align	4


	//----- nvinfo : EIATTR_REGCOUNT
	.align		4
        /*0000*/ 	.byte	0x04, 0x2f
        /*0002*/ 	.short	(.L_6 - .L_5)
	.align		4
.L_5:
        /*0004*/ 	.word	index@(_Z20read_constant_memoryv)
        /*0008*/ 	.word	0x00000018


	//----- nvinfo : EIATTR_FRAME_SIZE
	.align		4
.L_6:
        /*000c*/ 	.byte	0x04, 0x11
        /*000e*/ 	.short	(.L_8 - .L_7)
	.align		4
.L_7:
        /*0010*/ 	.word	index@(_Z20read_constant_memoryv)
        /*0014*/ 	.word	0x00000008


	//----- nvinfo : EIATTR_REGCOUNT
	.align		4
.L_8:
        /*0018*/ 	.byte	0x04, 0x2f
        /*001a*/ 	.short	(.L_10 - .L_9)
	.align		4
.L_9:
        /*001c*/ 	.word	index@(_Z18read_global_memoryPKi)
        /*0020*/ 	.word	0x00000018


	//----- nvinfo : EIATTR_FRAME_SIZE
	.align		4
.L_10:
        /*0024*/ 	.byte	0x04, 0x11
        /*0026*/ 	.short	(.L_12 - .L_11)
	.align		4
.L_11:
        /*0028*/ 	.word	index@(_Z18read_global_memoryPKi)
        /*002c*/ 	.word	0x00000008


	//----- nvinfo : EIATTR_REGCOUNT
	.align		4
.L_12:
        /*0030*/ 	.byte	0x04, 0x2f
        /*0032*/ 	.short	(.L_14 - .L_13)
	.align		4
.L_13:
        /*0034*/ 	.word	index@(_Z19write_global_memoryPi)
        /*0038*/ 	.word	0x00000008


	//----- nvinfo : EIATTR_FRAME_SIZE
	.align		4
.L_14:
        /*003c*/ 	.byte	0x04, 0x11
        /*003e*/ 	.short	(.L_16 - .L_15)
	.align		4
.L_15:
        /*0040*/ 	.word	index@(_Z19write_global_memoryPi)
        /*0044*/ 	.word	0x00000000


	//----- nvinfo : EIATTR_REGCOUNT
	.align		4
.L_16:
        /*0048*/ 	.byte	0x04, 0x2f
        /*004a*/ 	.short	(.L_18 - .L_17)
	.align		4
.L_17:
        /*004c*/ 	.word	index@(_Z35write_and_print_shared_memory_fixedv)
        /*0050*/ 	.word	0x00000018


	//----- nvinfo : EIATTR_FRAME_SIZE
	.align		4
.L_18:
        /*0054*/ 	.byte	0x04, 0x11
        /*0056*/ 	.short	(.L_20 - .L_19)
	.align		4
.L_19:
        /*0058*/ 	.word	index@(_Z35write_and_print_shared_memory_fixedv)
        /*005c*/ 	.word	0x00000010


	//----- nvinfo : EIATTR_REGCOUNT
	.align		4
.L_20:
        /*0060*/ 	.byte	0x04, 0x2f
        /*0062*/ 	.short	(.L_22 - .L_21)
	.align		4
.L_21:
        /*0064*/ 	.word	index@(_Z37write_and_print_shared_memory_dynamicv)
        /*0068*/ 	.word	0x00000018


	//----- nvinfo : EIATTR_FRAME_SIZE
	.align		4
.L_22:
        /*006c*/ 	.byte	0x04, 0x11
        /*006e*/ 	.short	(.L_24 - .L_23)
	.align		4
.L_23:
        /*0070*/ 	.word	index@(_Z37write_and_print_shared_memory_dynamicv)
        /*0074*/ 	.word	0x00000010


	//----- nvinfo : EIATTR_MIN_STACK_SIZE
	.align		4
.L_24:
        /*0078*/ 	.byte	0x04, 0x12
        /*007a*/ 	.short	(.L_26 - .L_25)
	.align		4
.L_25:
        /*007c*/ 	.word	index@(_Z37write_and_print_shared_memory_dynamicv)
        /*0080*/ 	.word	0x00000010


	//----- nvinfo : EIATTR_MIN_STACK_SIZE
	.align		4
.L_26:
        /*0084*/ 	.byte	0x04, 0x12
        /*0086*/ 	.short	(.L_28 - .L_27)
	.align		4
.L_27:
        /*0088*/ 	.word	index@(_Z35write_and_print_shared_memory_fixedv)
        /*008c*/ 	.word	0x00000010


	//----- nvinfo : EIATTR_MIN_STACK_SIZE
	.align		4
.L_28:
        /*0090*/ 	.byte	0x04, 0x12
        /*0092*/ 	.short	(.L_30 - .L_29)
	.align		4
.L_29:
        /*0094*/ 	.word	index@(_Z19write_global_memoryPi)
        /*0098*/ 	.word	0x00000000


	//----- nvinfo : EIATTR_MIN_STACK_SIZE
	.align		4
.L_30:
        /*009c*/ 	.byte	0x04, 0x12
        /*009e*/ 	.short	(.L_32 - .L_31)
	.align		4
.L_31:
        /*00a0*/ 	.word	index@(_Z18read_global_memoryPKi)
        /*00a4*/ 	.word	0x00000008


	//----- nvinfo : EIATTR_MIN_STACK_SIZE
	.align		4
.L_32:
        /*00a8*/ 	.byte	0x04, 0x12
        /*00aa*/ 	.short	(.L_34 - .L_33)
	.align		4
.L_33:
        /*00ac*/ 	.word	index@(_Z20read_constant_memoryv)
        /*00b0*/ 	.word	0x00000008
.L_34:


//--------------------- .nv.compat                --------------------------
	.section	.nv.compat,"",@"SHT_CUDA_COMPAT_INFO"
	.align	4
        /*0000*/ 	.byte	0x02, 0x09, 0x00, 0x00, 0x02, 0x02, 0x01, 0x00, 0x02, 0x05, 0x05, 0x00, 0x03, 0x07, 0x01, 0x01
        /*0010*/ 	.byte	0x02, 0x03, 0x00, 0x00, 0x02, 0x06, 0x01, 0x00, 0x04, 0x0b, 0x08, 0x00, 0x09, 0x00, 0x00, 0x00
        /*0020*/ 	.byte	0x00, 0x00, 0x00, 0x00


//--------------------- .nv.info._Z37write_and_print_shared_memory_dynamicv --------------------------
	.section	.nv.info._Z37write_and_print_shared_memory_dynamicv,"",@"SHT_CUDA_INFO"
	.sectionflags	@""
	.align	4


	//----- nvinfo : EIATTR_CUDA_API_VERSION
	.align		4
        /*0000*/ 	.byte	0x04, 0x37
        /*0002*/ 	.short	(.L_36 - .L_35)
.L_35:
        /*0004*/ 	.word	0x00000082


	//----- nvinfo : EIATTR_SPARSE_MMA_MASK
	.align		4
.L_36:
        /*0008*/ 	.byte	0x03, 0x50
        /*000a*/ 	.short	0x0000


	//----- nvinfo : EIATTR_MAXREG_COUNT
	.align		4
        /*000c*/ 	.byte	0x03, 0x1b
        /*000e*/ 	.short	0x00ff


	//----- nvinfo : EIATTR_EXTERNS
	.align		4
        /*0010*/ 	.byte	0x04, 0x0f
        /*0012*/ 	.short	(.L_38 - .L_37)


	//   ....[0]....
	.align		4
.L_37:
        /*0014*/ 	.word	index@(vprintf)


	//----- nvinfo : EIATTR_MERCURY_ISA_VERSION
	.align		4
.L_38:
        /*0018*/ 	.byte	0x03, 0x5f
        /*001a*/ 	.short	0x0101


	//----- nvinfo : EIATTR_COOP_GROUP_MASK_REGIDS
	.align		4
        /*001c*/ 	.byte	0x04, 0x29
        /*001e*/ 	.short	(.L_40 - .L_39)


	//   ....[0]....
.L_39:
        /*0020*/ 	.word	0xffffffff


	//----- nvinfo : EIATTR_COOP_GROUP_INSTR_OFFSETS
	.align		4
.L_40:
        /*0024*/ 	.byte	0x04, 0x28
        /*0026*/ 	.short	(.L_42 - .L_41)


	//   ....[0]....
.L_41:
        /*0028*/ 	.word	0x000000e0


	//----- nvinfo : EIATTR_VRC_CTA_INIT_COUNT
	.align		4
.L_42:
        /*002c*/ 	.byte	0x02, 0x4a
	.zero		1
	.zero		1


	//----- nvinfo : EIATTR_SYSCALL_OFFSETS
	.align		4
        /*0030*/ 	.byte	0x04, 0x46
        /*0032*/ 	.short	(.L_44 - .L_43)


	//   ....[0]....
.L_43:
        /*0034*/ 	.word	0x00000190


	//----- nvinfo : EIATTR_EXIT_INSTR_OFFSETS
	.align		4
.L_44:
        /*0038*/ 	.byte	0x04, 0x1c
        /*003a*/ 	.short	(.L_46 - .L_45)


	//   ....[0]....
.L_45:
        /*003c*/ 	.word	0x000001a0


	//----- nvinfo : EIATTR_SW_WAR
	.align		4
.L_46:
        /*0040*/ 	.byte	0x04, 0x36
        /*0042*/ 	.short	(.L_48 - .L_47)
.L_47:
        /*0044*/ 	.word	0x00000008
.L_48:


//--------------------- .nv.info._Z35write_and_print_shared_memory_fixedv --------------------------
	.section	.nv.info._Z35write_and_print_shared_memory_fixedv,"",@"SHT_CUDA_INFO"
	.sectionflags	@""
	.align	4


	//----- nvinfo : EIATTR_CUDA_API_VERSION
	.align		4
        /*0000*/ 	.byte	0x04, 0x37
        /*0002*/ 	.short	(.L_50 - .L_49)
.L_49:
        /*0004*/ 	.word	0x00000082


	//----- nvinfo : EIATTR_SPARSE_MMA_MASK
	.align		4
.L_50:
        /*0008*/ 	.byte	0x03, 0x50
        /*000a*/ 	.short	0x0000


	//----- nvinfo : EIATTR_MAXREG_COUNT
	.align		4
        /*000c*/ 	.byte	0x03, 0x1b
        /*000e*/ 	.short	0x00ff


	//----- nvinfo : EIATTR_EXTERNS
	.align		4
        /*0010*/ 	.byte	0x04, 0x0f
        /*0012*/ 	.short	(.L_52 - .L_51)


	//   ....[0]....
	.align		4
.L_51:
        /*0014*/ 	.word	index@(vprintf)


	//----- nvinfo : EIATTR_MERCURY_ISA_VERSION
	.align		4
.L_52:
        /*0018*/ 	.byte	0x03, 0x5f
        /*001a*/ 	.short	0x0101


	//----- nvinfo : EIATTR_COOP_GROUP_MASK_REGIDS
	.align		4
        /*001c*/ 	.byte	0x04, 0x29
        /*001e*/ 	.short	(.L_54 - .L_53)


	//   ....[0]....
.L_53:
        /*0020*/ 	.word	0xffffffff


	//----- nvinfo : EIATTR_COOP_GROUP_INSTR_OFFSETS
	.align		4
.L_54:
        /*0024*/ 	.byte	0x04, 0x28
        /*0026*/ 	.short	(.L_56 - .L_55)


	//   ....[0]....
.L_55:
        /*0028*/ 	.word	0x000000e0


	//----- nvinfo : EIATTR_VRC_CTA_INIT_COUNT
	.align		4
.L_56:
        /*002c*/ 	.byte	0x02, 0x4a
	.zero		1
	.zero		1


	//----- nvinfo : EIATTR_SYSCALL_OFFSETS
	.align		4
        /*0030*/ 	.byte	0x04, 0x46
        /*0032*/ 	.short	(.L_58 - .L_57)


	//   ....[0]....
.L_57:
        /*0034*/ 	.word	0x00000190


	//----- nvinfo : EIATTR_EXIT_INSTR_OFFSETS
	.align		4
.L_58:
        /*0038*/ 	.byte	0x04, 0x1c
        /*003a*/ 	.short	(.L_60 - .L_59)


	//   ....[0]....
.L_59:
        /*003c*/ 	.word	0x000001a0


	//----- nvinfo : EIATTR_SW_WAR
	.align		4
.L_60:
        /*0040*/ 	.byte	0x04, 0x36
        /*0042*/ 	.short	(.L_62 - .L_61)
.L_61:
        /*0044*/ 	.word	0x00000008
.L_62:


//--------------------- .nv.info._Z19write_global_memoryPi --------------------------
	.section	.nv.info._Z19write_global_memoryPi,"",@"SHT_CUDA_INFO"
	.sectionflags	@""
	.align	4


	//----- nvinfo : EIATTR_CUDA_API_VERSION
	.align		4
        /*0000*/ 	.byte	0x04, 0x37
        /*0002*/ 	.short	(.L_64 - .L_63)
.L_63:
        /*0004*/ 	.word	0x00000082


	//----- nvinfo : EIATTR_KPARAM_INFO
	.align		4
.L_64:
        /*0008*/ 	.byte	0x04, 0x17
        /*000a*/ 	.short	(.L_66 - .L_65)
.L_65:
        /*000c*/ 	.word	0x00000000
        /*0010*/ 	.short	0x0000
        /*0012*/ 	.short	0x0000
        /*0014*/ 	.byte	0x00, 0xf5, 0x21, 0x00


	//----- nvinfo : EIATTR_SPARSE_MMA_MASK
	.align		4
.L_66:
        /*0018*/ 	.byte	0x03, 0x50
        /*001a*/ 	.short	0x0000


	//----- nvinfo : EIATTR_MAXREG_COUNT
	.align		4
        /*001c*/ 	.byte	0x03, 0x1b
        /*001e*/ 	.short	0x00ff


	//----- nvinfo : EIATTR_MERCURY_ISA_VERSION
	.align		4
        /*0020*/ 	.byte	0x03, 0x5f
        /*0022*/ 	.short	0x0101


	//----- nvinfo : EIATTR_VRC_CTA_INIT_COUNT
	.align		4
        /*0024*/ 	.byte	0x02, 0x4a
	.zero		1
	.zero		1


	//----- nvinfo : EIATTR_EXIT_INSTR_OFFSETS
	.align		4
        /*0028*/ 	.byte	0x04, 0x1c
        /*002a*/ 	.short	(.L_68 - .L_67)


	//   ....[0]....
.L_67:
        /*002c*/ 	.word	0x00000050


	//----- nvinfo : EIATTR_CBANK_PARAM_SIZE
	.align		4
.L_68:
        /*0030*/ 	.byte	0x03, 0x19
        /*0032*/ 	.short	0x0008


	//----- nvinfo : EIATTR_PARAM_CBANK
	.align		4
        /*0034*/ 	.byte	0x04, 0x0a
        /*0036*/ 	.short	(.L_70 - .L_69)
	.align		4
.L_69:
        /*0038*/ 	.word	index@(.nv.constant0._Z19write_global_memoryPi)
        /*003c*/ 	.short	0x0380
        /*003e*/ 	.short	0x0008


	//----- nvinfo : EIATTR_SW_WAR
	.align		4
.L_70:
        /*0040*/ 	.byte	0x04, 0x36
        /*0042*/ 	.short	(.L_72 - .L_71)
.L_71:
        /*0044*/ 	.word	0x00000008
.L_72:


//--------------------- .nv.info._Z18read_global_memoryPKi --------------------------
	.section	.nv.info._Z18read_global_memoryPKi,"",@"SHT_CUDA_INFO"
	.sectionflags	@""
	.align	4


	//----- nvinfo : EIATTR_CUDA_API_VERSION
	.align		4
        /*0000*/ 	.byte	0x04, 0x37
        /*0002*/ 	.short	(.L_74 - .L_73)
.L_73:
        /*0004*/ 	.word	0x00000082


	//----- nvinfo : EIATTR_KPARAM_INFO
	.align		4
.L_74:
        /*0008*/ 	.byte	0x04, 0x17
        /*000a*/ 	.short	(.L_76 - .L_75)
.L_75:
        /*000c*/ 	.word	0x00000000
        /*0010*/ 	.short	0x0000
        /*0012*/ 	.short	0x0000
        /*0014*/ 	.byte	0x00, 0xf5, 0x21, 0x00


	//----- nvinfo : EIATTR_SPARSE_MMA_MASK
	.align		4
.L_76:
        /*0018*/ 	.byte	0x03, 0x50
        /*001a*/ 	.short	0x0000


	//----- nvinfo : EIATTR_MAXREG_COUNT
	.align		4
        /*001c*/ 	.byte	0x03, 0x1b
        /*001e*/ 	.short	0x00ff


	//----- nvinfo : EIATTR_EXTERNS
	.align		4
        /*0020*/ 	.byte	0x04, 0x0f
        /*0022*/ 	.short	(.L_78 - .L_77)


	//   ....[0]....
	.align		4
.L_77:
        /*0024*/ 	.word	index@(vprintf)


	//----- nvinfo : EIATTR_MERCURY_ISA_VERSION
	.align		4
.L_78:
        /*0028*/ 	.byte	0x03, 0x5f
        /*002a*/ 	.short	0x0101


	//----- nvinfo : EIATTR_VRC_CTA_INIT_COUNT
	.align		4
        /*002c*/ 	.byte	0x02, 0x4a
	.zero		1
	.zero		1


	//----- nvinfo : EIATTR_SYSCALL_OFFSETS
	.align		4
        /*0030*/ 	.byte	0x04, 0x46
        /*0032*/ 	.short	(.L_80 - .L_79)


	//   ....[0]....
.L_79:
        /*0034*/ 	.word	0x00000110


	//----- nvinfo : EIATTR_EXIT_INSTR_OFFSETS
	.align		4
.L_80:
        /*0038*/ 	.byte	0x04, 0x1c
        /*003a*/ 	.short	(.L_82 - .L_81)


	//   ....[0]....
.L_81:
        /*003c*/ 	.word	0x00000120


	//----- nvinfo : EIATTR_CBANK_PARAM_SIZE
	.align		4
.L_82:
        /*0040*/ 	.byte	0x03, 0x19
        /*0042*/ 	.short	0x0008


	//----- nvinfo : EIATTR_PARAM_CBANK
	.align		4
        /*0044*/ 	.byte	0x04, 0x0a
        /*0046*/ 	.short	(.L_84 - .L_83)
	.align		4
.L_83:
        /*0048*/ 	.word	index@(.nv.constant0._Z18read_global_memoryPKi)
        /*004c*/ 	.short	0x0380
        /*004e*/ 	.short	0x0008


	//----- nvinfo : EIATTR_SW_WAR
	.align		4
.L_84:
        /*0050*/ 	.byte	0x04, 0x36
        /*0052*/ 	.short	(.L_86 - .L_85)
.L_85:
        /*0054*/ 	.word	0x00000008
.L_86:


//--------------------- .nv.info._Z20read_constant_memoryv --------------------------
	.section	.nv.info._Z20read_constant_memoryv,"",@"SHT_CUDA_INFO"
	.sectionflags	@""
	.align	4


	//----- nvinfo : EIATTR_CUDA_API_VERSION
	.align		4
        /*0000*/ 	.byte	0x04, 0x37
        /*0002*/ 	.short	(.L_88 - .L_87)
.L_87:
        /*0004*/ 	.word	0x00000082


	//----- nvinfo : EIATTR_SPARSE_MMA_MASK
	.align		4
.L_88:
        /*0008*/ 	.byte	0x03, 0x50
        /*000a*/ 	.short	0x0000


	//----- nvinfo : EIATTR_MAXREG_COUNT
	.align		4
        /*000c*/ 	.byte	0x03, 0x1b
        /*000e*/ 	.short	0x00ff


	//----- nvinfo : EIATTR_EXTERNS
	.align		4
        /*0010*/ 	.byte	0x04, 0x0f
        /*0012*/ 	.short	(.L_90 - .L_89)


	//   ....[0]....
	.align		4
.L_89:
        /*0014*/ 	.word	index@(vprintf)


	//----- nvinfo : EIATTR_MERCURY_ISA_VERSION
	.align		4
.L_90:
        /*0018*/ 	.byte	0x03, 0x5f
        /*001a*/ 	.short	0x0101


	//----- nvinfo : EIATTR_VRC_CTA_INIT_COUNT
	.align		4
        /*001c*/ 	.byte	0x02, 0x4a
	.zero		1
	.zero		1


	//----- nvinfo : EIATTR_SYSCALL_OFFSETS
	.align		4
        /*0020*/ 	.byte	0x04, 0x46
        /*0022*/ 	.short	(.L_92 - .L_91)


	//   ....[0]....
.L_91:
        /*0024*/ 	.word	0x000000e0


	//----- nvinfo : EIATTR_EXIT_INSTR_OFFSETS
	.align		4
.L_92:
        /*0028*/ 	.byte	0x04, 0x1c
        /*002a*/ 	.short	(.L_94 - .L_93)


	//   ....[0]....
.L_93:
        /*002c*/ 	.word	0x000000f0


	//----- nvinfo : EIATTR_SW_WAR
	.align		4
.L_94:
        /*0030*/ 	.byte	0x04, 0x36
        /*0032*/ 	.short	(.L_96 - .L_95)
.L_95:
        /*0034*/ 	.word	0x00000008
.L_96:


//--------------------- .nv.callgraph             --------------------------
	.section	.nv.callgraph,"",@"SHT_CUDA_CALLGRAPH"
	.align	4
	.sectionentsize	8
	.align		4
        /*0000*/ 	.word	0x00000000
	.align		4
        /*0004*/ 	.word	0xffffffff
	.align		4
        /*0008*/ 	.word	index@(_Z37write_and_print_shared_memory_dynamicv)
	.align		4
        /*000c*/ 	.word	index@(vprintf)
	.align		4
        /*0010*/ 	.word	index@(_Z35write_and_print_shared_memory_fixedv)
	.align		4
        /*0014*/ 	.word	index@(vprintf)
	.align		4
        /*0018*/ 	.word	index@(_Z18read_global_memoryPKi)
	.align		4
        /*001c*/ 	.word	index@(vprintf)
	.align		4
        /*0020*/ 	.word	index@(_Z20read_constant_memoryv)
	.align		4
        /*0024*/ 	.word	index@(vprintf)
	.align		4
        /*0028*/ 	.word	0x00000000
	.align		4
        /*002c*/ 	.word	0xfffffffe
	.align		4
        /*0030*/ 	.word	0x00000000
	.align		4
        /*0034*/ 	.word	0xfffffffd
	.align		4
        /*0038*/ 	.word	0x00000000
	.align		4
        /*003c*/ 	.word	0xfffffffc


//--------------------- .nv.constant4             --------------------------
	.section	.nv.constant4,"a",@progbits
	.align	8
	.align		8
.nv.constant4:
        /*0000*/ 	.dword	vprintf
	.align		8
        /*0008*/ 	.dword	d_foo
	.align		8
        /*0010*/ 	.dword	$str
	.align		8
        /*0018*/ 	.dword	$str$1
	.align		8
        /*0020*/ 	.dword	$str$2


//--------------------- .nv.constant3             --------------------------
	.section	.nv.constant3,"a",@progbits
	.align	4
.nv.constant3:
	.type		c_foo,@object
	.size		c_foo,(.L_0 - c_foo)
c_foo:
	.zero		4
.L_0:


//--------------------- .text._Z37write_and_print_shared_memory_dynamicv --------------------------
	.section	.text._Z37write_and_print_shared_memory_dynamicv,"ax",@progbits
	.align	128
        .global         _Z37write_and_print_shared_memory_dynamicv
        .type           _Z37write_and_print_shared_memory_dynamicv,@function
        .size           _Z37write_and_print_shared_memory_dynamicv,(.L_x_9 - _Z37write_and_print_shared_memory_dynamicv)
        .other          _Z37write_and_print_shared_memory_dynamicv,@"STO_CUDA_ENTRY STV_DEFAULT"
_Z37write_and_print_shared_memory_dynamicv:
.text._Z37write_and_print_shared_memory_dynamicv:
[----:B------:R-:W0:Y:S01]  /*0000*/  LDC R1, c[0x0][0x37c] ;  /* 0x0000df00ff017b82 */ /* 0x000e220000000800 */
[----:B------:R-:W1:Y:S07]  /*0010*/  S2R R8, SR_TID.X ;  /* 0x0000000000087919 */ /* 0x000e6e0000002100 */
[----:B------:R-:W2:Y:S01]  /*0020*/  S2UR UR5, SR_CgaCtaId ;  /* 0x00000000000579c3 */ /* 0x000ea20000008800 */
[----:B------:R-:W-:Y:S01]  /*0030*/  UMOV UR4, 0x400 ;  /* 0x0000040000047882 */ /* 0x000fe20000000000 */
[----:B------:R-:W-:Y:S01]  /*0040*/  IMAD.MOV.U32 R3, RZ, RZ, 0x2a ;  /* 0x0000002aff037424 */ /* 0x000fe200078e00ff */
[----:B------:R-:W-:Y:S01]  /*0050*/  MOV R0, 0x0 ;  /* 0x0000000000007802 */ /* 0x000fe20000000f00 */
[----:B0-----:R-:W-:Y:S01]  /*0060*/  VIADD R1, R1, 0xfffffff0 ;  /* 0xfffffff001017836 */ /* 0x001fe20000000000 */
[----:B------:R-:W0:Y:S01]  /*0070*/  LDCU.64 UR6, c[0x4][0x10] ;  /* 0x01000200ff0677ac */ /* 0x000e220008000a00 */
[----:B--2---:R-:W-:Y:S01]  /*0080*/  ULEA UR4, UR5, UR4, 0x18 ;  /* 0x0000000405047291 */ /* 0x004fe2000f8ec0ff */
[----:B------:R-:W2:Y:S01]  /*0090*/  LDCU UR5, c[0x0][0x2fc] ;  /* 0x00005f80ff0577ac */ /* 0x000ea20008000800 */
[----:B-1----:R-:W-:-:S04]  /*00a0*/  IMAD R4, R8, R3, 0x2a ;  /* 0x0000002a08047424 */ /* 0x002fc800078e0203 */
[----:B------:R-:W-:Y:S01]  /*00b0*/  LEA R5, R8, UR4, 0x2 ;  /* 0x0000000408057c11 */ /* 0x000fe2000f8e10ff */
[----:B------:R1:W3:Y:S04]  /*00c0*/  LDC.64 R2, c[0x4][R0] ;  /* 0x0100000000027b82 */ /* 0x0002e80000000a00 */
[----:B------:R0:W-:Y:S01]  /*00d0*/  STS [R5], R4 ;  /* 0x0000000405007388 */ /* 0x0001e20000000800 */
[----:B------:R-:W-:-:S03]  /*00e0*/  NOP ;  /* 0x0000000000007918 */ /* 0x000fc60000000000 */
[----:B------:R-:W4:Y:S01]  /*00f0*/  LDS.64 R10, [UR4] ;  /* 0x00000004ff0a7984 */ /* 0x000f220008000a00 */
[----:B------:R-:W5:Y:S01]  /*0100*/  LDCU UR4, c[0x0][0x2f8] ;  /* 0x00005f00ff0477ac */ /* 0x000f620008000800 */
[----:B0-----:R-:W-:Y:S01]  /*0110*/  IMAD.U32 R4, RZ, RZ, UR6 ;  /* 0x00000006ff047e24 */ /* 0x001fe2000f8e00ff */
[----:B------:R-:W-:Y:S02]  /*0120*/  MOV R5, UR7 ;  /* 0x0000000700057c02 */ /* 0x000fe40008000f00 */
[----:B-----5:R-:W-:-:S05]  /*0130*/  IADD3 R6, P0, PT, R1, UR4, RZ ;  /* 0x0000000401067c10 */ /* 0x020fca000ff1e0ff */
[----:B--2---:R-:W-:Y:S01]  /*0140*/  IMAD.X R7, RZ, RZ, UR5, P0 ;  /* 0x00000005ff077e24 */ /* 0x004fe200080e06ff */
[----:B----4-:R-:W-:Y:S01]  /*0150*/  MOV R9, R10 ;  /* 0x0000000a00097202 */ /* 0x010fe20000000f00 */
[----:B------:R1:W-:Y:S04]  /*0160*/  STL [R1+0x8], R11 ;  /* 0x0000080b01007387 */ /* 0x0003e80000100800 */
[----:B---3--:R1:W-:Y:S02]  /*0170*/  STL.64 [R1], R8 ;  /* 0x0000000801007387 */ /* 0x0083e40000100a00 */
[----:B------:R-:W-:-:S07]  /*0180*/  LEPC R20, `(.L_x_0) ;  /* 0x000000001014794e */ /* 0x000fce0000000000 */
[----:B-1----:R-:W-:Y:S05]  /*0190*/  CALL.ABS.NOINC R2 ;  /* 0x0000000002007343 */ /* 0x002fea0003c00000 */
.L_x_0:
[----:B------:R-:W-:Y:S05]  /*01a0*/  EXIT ;  /* 0x000000000000794d */ /* 0x000fea0003800000 */
.L_x_1:
[----:B------:R-:W-:-:S00]  /*01b0*/  BRA `(.L_x_1) ;  /* 0xfffffffc00fc7947 */ /* 0x000fc0000383ffff */
[----:B------:R-:W-:-:S00]  /*01c0*/  NOP ;  /* 0x0000000000007918 */ /* 0x000fc00000000000 */
        /* <DEDUP_REMOVED lines=11> */
.L_x_9:


//--------------------- .text._Z35write_and_print_shared_memory_fixedv --------------------------
	.section	.text._Z35write_and_print_shared_memory_fixedv,"ax",@progbits
	.align	128
        .global         _Z35write_and_print_shared_memory_fixedv
        .type           _Z35write_and_print_shared_memory_fixedv,@function
        .size           _Z35write_and_print_shared_memory_fixedv,(.L_x_10 - _Z35write_and_print_shared_memory_fixedv)
        .other          _Z35write_and_print_shared_memory_fixedv,@"STO_CUDA_ENTRY STV_DEFAULT"
_Z35write_and_print_shared_memory_fixedv:
.text._Z35write_and_print_shared_memory_fixedv:
        /* <DEDUP_REMOVED lines=26> */
.L_x_2:
[----:B------:R-:W-:Y:S05]  /*01a0*/  EXIT ;  /* 0x000000000000794d */ /* 0x000fea0003800000 */
.L_x_3:
        /* <DEDUP_REMOVED lines=13> */
.L_x_10:


//--------------------- .text._Z19write_global_memoryPi --------------------------
	.section	.text._Z19write_global_memoryPi,"ax",@progbits
	.align	128
        .global         _Z19write_global_memoryPi
        .type           _Z19write_global_memoryPi,@function
        .size           _Z19write_global_memoryPi,(.L_x_11 - _Z19write_global_memoryPi)
        .other          _Z19write_global_memoryPi,@"STO_CUDA_ENTRY STV_DEFAULT"
_Z19write_global_memoryPi:
.text._Z19write_global_memoryPi:
[----:B------:R-:W-:Y:S08]  /*0000*/  LDC R1, c[0x0][0x37c] ;  /* 0x0000df00ff017b82 */ /* 0x000ff00000000800 */
[----:B------:R-:W0:Y:S01]  /*0010*/  LDC.64 R2, c[0x0][0x380] ;  /* 0x0000e000ff027b82 */ /* 0x000e220000000a00 */
[----:B------:R-:W0:Y:S01]  /*0020*/  LDCU.64 UR4, c[0x0][0x358] ;  /* 0x00006b00ff0477ac */ /* 0x000e220008000a00 */
[----:B------:R-:W-:-:S05]  /*0030*/  HFMA2 R5, -RZ, RZ, 0, 0.0001051425933837890625 ;  /* 0x000006e4ff057431 */ /* 0x000fca00000001ff */
[----:B0-----:R-:W-:Y:S01]  /*0040*/  STG.E desc[UR4][R2.64], R5 ;  /* 0x0000000502007986 */ /* 0x001fe2000c101904 */
[----:B------:R-:W-:Y:S05]  /*0050*/  EXIT ;  /* 0x000000000000794d */ /* 0x000fea0003800000 */
.L_x_4:
        /* <DEDUP_REMOVED lines=10> */
.L_x_11:


//--------------------- .text._Z18read_global_memoryPKi --------------------------
	.section	.text._Z18read_global_memoryPKi,"ax",@progbits
	.align	128
        .global         _Z18read_global_memoryPKi
        .type           _Z18read_global_memoryPKi,@function
        .size           _Z18read_global_memoryPKi,(.L_x_12 - _Z18read_global_memoryPKi)
        .other          _Z18read_global_memoryPKi,@"STO_CUDA_ENTRY STV_DEFAULT"
_Z18read_global_memoryPKi:
.text._Z18read_global_memoryPKi:
[----:B------:R-:W0:Y:S08]  /*0000*/  LDC R1, c[0x0][0x37c] ;  /* 0x0000df00ff017b82 */ /* 0x000e300000000800 */
[----:B------:R-:W1:Y:S01]  /*0010*/  LDC.64 R2, c[0x0][0x380] ;  /* 0x0000e000ff027b82 */ /* 0x000e620000000a00 */
[----:B------:R-:W1:Y:S01]  /*0020*/  LDCU.64 UR4, c[0x0][0x358] ;  /* 0x00006b00ff0477ac */ /* 0x000e620008000a00 */
[----:B0-----:R-:W-:-:S02]  /*0030*/  VIADD R1, R1, 0xfffffff8 ;  /* 0xfffffff801017836 */ /* 0x001fc40000000000 */
[----:B------:R-:W-:Y:S01]  /*0040*/  IMAD.MOV.U32 R10, RZ, RZ, 0x2a ;  /* 0x0000002aff0a7424 */ /* 0x000fe200078e00ff */
[----:B------:R-:W0:Y:S01]  /*0050*/  LDCU.64 UR6, c[0x4][0x20] ;  /* 0x01000400ff0677ac */ /* 0x000e220008000a00 */
[----:B-1----:R-:W2:Y:S01]  /*0060*/  LDG.E.CONSTANT R11, desc[UR4][R2.64] ;  /* 0x00000004020b7981 */ /* 0x002ea2000c1e9900 */
[----:B------:R-:W-:Y:S01]  /*0070*/  MOV R0, 0x0 ;  /* 0x0000000000007802 */ /* 0x000fe20000000f00 */
[----:B------:R-:W1:Y:S01]  /*0080*/  LDCU UR4, c[0x0][0x2f8] ;  /* 0x00005f00ff0477ac */ /* 0x000e620008000800 */
[----:B0-----:R-:W-:Y:S01]  /*0090*/  MOV R4, UR6 ;  /* 0x0000000600047c02 */ /* 0x001fe20008000f00 */
[----:B------:R-:W-:Y:S01]  /*00a0*/  IMAD.U32 R5, RZ, RZ, UR7 ;  /* 0x00000007ff057e24 */ /* 0x000fe2000f8e00ff */
[----:B------:R0:W3:Y:S01]  /*00b0*/  LDC.64 R8, c[0x4][R0] ;  /* 0x0100000000087b82 */ /* 0x0000e20000000a00 */
[----:B------:R-:W4:Y:S01]  /*00c0*/  LDCU UR5, c[0x0][0x2fc] ;  /* 0x00005f80ff0577ac */ /* 0x000f220008000800 */
[----:B-1----:R-:W-:-:S04]  /*00d0*/  IADD3 R6, P0, PT, R1, UR4, RZ ;  /* 0x0000000401067c10 */ /* 0x002fc8000ff1e0ff */
[----:B----4-:R-:W-:Y:S01]  /*00e0*/  IADD3.X R7, PT, PT, RZ, UR5, RZ, P0, !PT ;  /* 0x00000005ff077c10 */ /* 0x010fe200087fe4ff */
[----:B--23--:R0:W-:Y:S08]  /*00f0*/  STL.64 [R1], R10 ;  /* 0x0000000a01007387 */ /* 0x00c1f00000100a00 */
[----:B------:R-:W-:-:S07]  /*0100*/  LEPC R20, `(.L_x_5) ;  /* 0x000000001014794e */ /* 0x000fce0000000000 */
[----:B0-----:R-:W-:Y:S05]  /*0110*/  CALL.ABS.NOINC R8 ;  /* 0x0000000008007343 */ /* 0x001fea0003c00000 */
.L_x_5:
[----:B------:R-:W-:Y:S05]  /*0120*/  EXIT ;  /* 0x000000000000794d */ /* 0x000fea0003800000 */
.L_x_6:
        /* <DEDUP_REMOVED lines=13> */
.L_x_12:


//--------------------- .text._Z20read_constant_memoryv --------------------------
	.section	.text._Z20read_constant_memoryv,"ax",@progbits
	.align	128
        .global         _Z20read_constant_memoryv
        .type           _Z20read_constant_memoryv,@function
        .size           _Z20read_constant_memoryv,(.L_x_13 - _Z20read_constant_memoryv)
        .other          _Z20read_constant_memoryv,@"STO_CUDA_ENTRY STV_DEFAULT"
_Z20read_constant_memoryv:
.text._Z20read_constant_memoryv:
[----:B------:R-:W0:Y:S08]  /*0000*/  LDC R1, c[0x0][0x37c] ;  /* 0x0000df00ff017b82 */ /* 0x000e300000000800 */
[----:B------:R-:W1:Y:S01]  /*0010*/  LDC R8, c[0x3][RZ] ;  /* 0x00c00000ff087b82 */ /* 0x000e620000000800 */
[----:B0-----:R-:W-:Y:S01]  /*0020*/  VIADD R1, R1, 0xfffffff8 ;  /* 0xfffffff801017836 */ /* 0x001fe20000000000 */
[----:B------:R-:W-:Y:S01]  /*0030*/  MOV R0, 0x0 ;  /* 0x0000000000007802 */ /* 0x000fe20000000f00 */
[----:B------:R-:W0:Y:S01]  /*0040*/  LDCU UR4, c[0x0][0x2f8] ;  /* 0x00005f00ff0477ac */ /* 0x000e220008000800 */
[----:B------:R-:W2:Y:S04]  /*0050*/  LDCU.64 UR6, c[0x4][0x18] ;  /* 0x01000300ff0677ac */ /* 0x000ea80008000a00 */
[----:B------:R3:W4:Y:S01]  /*0060*/  LDC.64 R2, c[0x4][R0] ;  /* 0x0100000000027b82 */ /* 0x0007220000000a00 */
[----:B------:R-:W5:Y:S01]  /*0070*/  LDCU UR5, c[0x0][0x2fc] ;  /* 0x00005f80ff0577ac */ /* 0x000f620008000800 */
[----:B0-----:R-:W-:Y:S01]  /*0080*/  IADD3 R6, P0, PT, R1, UR4, RZ ;  /* 0x0000000401067c10 */ /* 0x001fe2000ff1e0ff */
[----:B-1----:R3:W-:Y:S01]  /*0090*/  STL [R1], R8 ;  /* 0x0000000801007387 */ /* 0x0027e20000100800 */
[----:B--2---:R-:W-:Y:S01]  /*00a0*/  IMAD.U32 R4, RZ, RZ, UR6 ;  /* 0x00000006ff047e24 */ /* 0x004fe2000f8e00ff */
[----:B------:R-:W-:-:S02]  /*00b0*/  MOV R5, UR7 ;  /* 0x0000000700057c02 */ /* 0x000fc40008000f00 */
[----:B-----5:R-:W-:-:S08]  /*00c0*/  IMAD.X R7, RZ, RZ, UR5, P0 ;  /* 0x00000005ff077e24 */ /* 0x020fd000080e06ff */
[----:B------:R-:W-:-:S07]  /*00d0*/  LEPC R20, `(.L_x_7) ;  /* 0x000000001014794e */ /* 0x000fce0000000000 */
[----:B---34-:R-:W-:Y:S05]  /*00e0*/  CALL.ABS.NOINC R2 ;  /* 0x0000000002007343 */ /* 0x018fea0003c00000 */
.L_x_7:
[----:B------:R-:W-:Y:S05]  /*00f0*/  EXIT ;  /* 0x000000000000794d */ /* 0x000fea0003800000 */
.L_x_8:
        /* <DEDUP_REMOVED lines=16> */
.L_x_13:


//--------------------- .nv.global.init           --------------------------
	.section	.nv.global.init,"aw",@progbits
	.align	4
.nv.global.init:
	.type		d_foo,@object
	.size		d_foo,($str$1 - d_foo)
d_foo:
        /*0000*/ 	.byte	0x2a, 0x00, 0x00, 0x00
	.type		$str$1,@object
	.size		$str$1,($str$2 - $str$1)
$str$1:
        /*0004*/ 	.byte	0x47, 0x50, 0x55, 0x3a, 0x20, 0x72, 0x65, 0x61, 0x64, 0x69, 0x6e, 0x67, 0x20, 0x63, 0x6f, 0x6e
        /*0014*/ 	.byte	0x73, 0x74, 0x61, 0x6e, 0x74, 0x20, 0x6d, 0x65, 0x6d, 0x6f, 0x72, 0x79, 0x20, 0x2d, 0x2d, 0x3e
        /*0024*/ 	.byte	0x20, 0x25, 0x78, 0x0a, 0x00
	.type		$str$2,@object
	.size		$str$2,($str - $str$2)
$str$2:
        /*0029*/ 	.byte	0x47, 0x50, 0x55, 0x3a, 0x20, 0x72, 0x65, 0x61, 0x64, 0x69, 0x6e, 0x67, 0x20, 0x67, 0x6c, 0x6f
        /*0039*/ 	.byte	0x62, 0x61, 0x6c, 0x20, 0x6d, 0x65, 0x6d, 0x6f, 0x72, 0x79, 0x20, 0x2d, 0x2d, 0x3e, 0x20, 0x25
        /*0049*/ 	.byte	0x64, 0x20, 0x25, 0x78, 0x0a, 0x00
	.type		$str,@object
	.size		$str,(.L_2 - $str)
$str:
        /*004f*/ 	.byte	0x54, 0x68, 0x72, 0x65, 0x61, 0x64, 0x49, 0x44, 0x3a, 0x20, 0x25, 0x64, 0x2c, 0x20, 0x73, 0x5f
        /*005f*/ 	.byte	0x66, 0x6f, 0x6f, 0x5b, 0x30, 0x5d, 0x3a, 0x20, 0x25, 0x64, 0x2c, 0x20, 0x73, 0x5f, 0x66, 0x6f
        /*006f*/ 	.byte	0x6f, 0x5b, 0x31, 0x5d, 0x3a, 0x20, 0x25, 0x64, 0x0a, 0x00
.L_2:


//--------------------- .nv.shared._Z37write_and_print_shared_memory_dynamicv --------------------------
	.section	.nv.shared._Z37write_and_print_shared_memory_dynamicv,"aw",@nobits
	.sectionflags	@""
	.align	16
	.zero		1024


//--------------------- .nv.shared.reserved.0     --------------------------
	.section	.nv.shared.reserved.0,"aw",@nobits
	.weak		__nv_reservedSMEM_offset_0_alias
	.size		__nv_reservedSMEM_offset_0_alias, 0, 64
	.other		__nv_reservedSMEM_offset_0_alias,@"STO_CUDA_RESERVED_SHARED STV_DEFAULT"
__nv_reservedSMEM_offset_0_alias:
	.zero		0
	.zero		64


//--------------------- .nv.shared._Z35write_and_print_shared_memory_fixedv --------------------------
	.section	.nv.shared._Z35write_and_print_shared_memory_fixedv,"aw",@nobits
	.sectionflags	@""
	.align	16
.nv.shared._Z35write_and_print_shared_memory_fixedv:
	.zero		1040


//--------------------- .nv.shared._Z19write_global_memoryPi --------------------------
	.section	.nv.shared._Z19write_global_memoryPi,"aw",@nobits
	.sectionflags	@""
	.align	16
	.zero		1024


//--------------------- .nv.shared._Z18read_global_memoryPKi --------------------------
	.section	.nv.shared._Z18read_global_memoryPKi,"aw",@nobits
	.sectionflags	@""
	.align	16
	.zero		1024


//--------------------- .nv.shared._Z20read_constant_memoryv --------------------------
	.section	.nv.shared._Z20read_constant_memoryv,"aw",@nobits
	.sectionflags	@""
	.align	16
	.zero		1024


//--------------------- .nv.constant0._Z37write_and_print_shared_memory_dynamicv --------------------------
	.section	.nv.constant0._Z37write_and_print_shared_memory_dynamicv,"a",@progbits
	.sectionflags	@""
	.align	4
.nv.constant0._Z37write_and_print_shared_memory_dynamicv:
	.zero		896


//--------------------- .nv.constant0._Z35write_and_print_shared_memory_fixedv --------------------------
	.section	.nv.constant0._Z35write_and_print_shared_memory_fixedv,"a",@progbits
	.sectionflags	@""
	.align	4
.nv.constant0._Z35write_and_print_shared_memory_fixedv:
	.zero		896


//--------------------- .nv.constant0._Z19write_global_memoryPi --------------------------
	.section	.nv.constant0._Z19write_global_memoryPi,"a",@progbits
	.sectionflags	@""
	.align	4
.nv.constant0._Z19write_global_memoryPi:
	.zero		904


//--------------------- .nv.constant0._Z18read_global_memoryPKi --------------------------
	.section	.nv.constant0._Z18read_global_memoryPKi,"a",@progbits
	.sectionflags	@""
	.align	4
.nv.constant0._Z18read_global_memoryPKi:
	.zero		904


//--------------------- .nv.constant0._Z20read_constant_memoryv --------------------------
	.section	.nv.constant0._Z20read_constant_memoryv,"a",@progbits
	.sectionflags	@""
	.align	4
.nv.constant0._Z20read_constant_memoryv:
	.zero		896


//--------------------- SYMBOLS --------------------------

	.type		.nv.reservedSmem.offset0,@object
	.size		.nv.reservedSmem.offset0,0x4
	.type		.nv.reservedSmem.cap,@object
	.size		.nv.reservedSmem.cap,0x4
	.type		vprintf,@function
